//
// Generated by NVIDIA NVVM Compiler
//
// Compiler Build ID: CL-36424714
// Cuda compilation tools, release 13.0, V13.0.88
// Based on NVVM 20.0.0
//

.version 9.0
.target sm_100
.address_size 64

	// .globl	_Z13conv2d_kernelPKfS0_Pfiii

.visible .entry _Z13conv2d_kernelPKfS0_Pfiii(
	.param .u64 .ptr .align 1 _Z13conv2d_kernelPKfS0_Pfiii_param_0,
	.param .u64 .ptr .align 1 _Z13conv2d_kernelPKfS0_Pfiii_param_1,
	.param .u64 .ptr .align 1 _Z13conv2d_kernelPKfS0_Pfiii_param_2,
	.param .u32 _Z13conv2d_kernelPKfS0_Pfiii_param_3,
	.param .u32 _Z13conv2d_kernelPKfS0_Pfiii_param_4,
	.param .u32 _Z13conv2d_kernelPKfS0_Pfiii_param_5
)
{
	.reg .pred 	%p<13>;
	.reg .b32 	%r<62>;
	.reg .b32 	%f<71>;
	.reg .b64 	%rd<25>;

	ld.param.u64 	%rd4, [_Z13conv2d_kernelPKfS0_Pfiii_param_0];
	ld.param.u64 	%rd5, [_Z13conv2d_kernelPKfS0_Pfiii_param_1];
	ld.param.u64 	%rd3, [_Z13conv2d_kernelPKfS0_Pfiii_param_2];
	ld.param.u32 	%r25, [_Z13conv2d_kernelPKfS0_Pfiii_param_3];
	ld.param.u32 	%r27, [_Z13conv2d_kernelPKfS0_Pfiii_param_4];
	ld.param.u32 	%r26, [_Z13conv2d_kernelPKfS0_Pfiii_param_5];
	cvta.to.global.u64 	%rd1, %rd5;
	cvta.to.global.u64 	%rd2, %rd4;
	mov.u32 	%r28, %ctaid.x;
	mov.u32 	%r29, %ntid.x;
	mov.u32 	%r30, %tid.x;
	mad.lo.s32 	%r1, %r28, %r29, %r30;
	mov.u32 	%r31, %ctaid.y;
	mov.u32 	%r32, %ntid.y;
	mov.u32 	%r33, %tid.y;
	mad.lo.s32 	%r34, %r31, %r32, %r33;
	sub.s32 	%r3, %r25, %r26;
	sub.s32 	%r35, %r27, %r26;
	setp.gt.s32 	%p1, %r1, %r3;
	setp.gt.s32 	%p2, %r34, %r35;
	or.pred  	%p3, %p1, %p2;
	@%p3 bra 	$L__BB0_16;
	setp.lt.s32 	%p4, %r26, 1;
	mov.f32 	%f69, 0f00000000;
	@%p4 bra 	$L__BB0_15;
	and.b32  	%r4, %r26, 7;
	and.b32  	%r5, %r26, 3;
	and.b32  	%r6, %r26, 2147483640;
	and.b32  	%r7, %r26, 1;
	neg.s32 	%r8, %r6;
	mov.f32 	%f69, 0f00000000;
	mov.b32 	%r55, 0;
$L__BB0_3:
	setp.lt.u32 	%p5, %r26, 8;
	add.s32 	%r39, %r55, %r34;
	mad.lo.s32 	%r10, %r39, %r25, %r1;
	not.b32 	%r40, %r55;
	add.s32 	%r41, %r26, %r40;
	mad.lo.s32 	%r11, %r41, %r26, %r26;
	mov.b32 	%r60, 0;
	@%p5 bra 	$L__BB0_6;
	sub.s32 	%r42, %r26, %r55;
	mad.lo.s32 	%r56, %r26, %r42, -1;
	mov.u32 	%r57, %r10;
	mov.u32 	%r58, %r8;
$L__BB0_5:
	.pragma "nounroll";
	mul.wide.s32 	%rd6, %r57, 4;
	add.s64 	%rd7, %rd2, %rd6;
	mul.wide.s32 	%rd8, %r56, 4;
	add.s64 	%rd9, %rd1, %rd8;
	ld.global.f32 	%f18, [%rd7];
	ld.global.f32 	%f19, [%rd9];
	fma.rn.f32 	%f20, %f18, %f19, %f69;
	ld.global.f32 	%f21, [%rd7+4];
	ld.global.f32 	%f22, [%rd9+-4];
	fma.rn.f32 	%f23, %f21, %f22, %f20;
	ld.global.f32 	%f24, [%rd7+8];
	ld.global.f32 	%f25, [%rd9+-8];
	fma.rn.f32 	%f26, %f24, %f25, %f23;
	ld.global.f32 	%f27, [%rd7+12];
	ld.global.f32 	%f28, [%rd9+-12];
	fma.rn.f32 	%f29, %f27, %f28, %f26;
	ld.global.f32 	%f30, [%rd7+16];
	ld.global.f32 	%f31, [%rd9+-16];
	fma.rn.f32 	%f32, %f30, %f31, %f29;
	ld.global.f32 	%f33, [%rd7+20];
	ld.global.f32 	%f34, [%rd9+-20];
	fma.rn.f32 	%f35, %f33, %f34, %f32;
	ld.global.f32 	%f36, [%rd7+24];
	ld.global.f32 	%f37, [%rd9+-24];
	fma.rn.f32 	%f38, %f36, %f37, %f35;
	ld.global.f32 	%f39, [%rd7+28];
	ld.global.f32 	%f40, [%rd9+-28];
	fma.rn.f32 	%f69, %f39, %f40, %f38;
	add.s32 	%r58, %r58, 8;
	add.s32 	%r57, %r57, 8;
	add.s32 	%r56, %r56, -8;
	setp.ne.s32 	%p6, %r58, 0;
	mov.u32 	%r60, %r6;
	@%p6 bra 	$L__BB0_5;
$L__BB0_6:
	setp.eq.s32 	%p7, %r4, 0;
	@%p7 bra 	$L__BB0_14;
	add.s32 	%r43, %r4, -1;
	setp.lt.u32 	%p8, %r43, 3;
	@%p8 bra 	$L__BB0_9;
	add.s32 	%r44, %r10, %r60;
	mul.wide.s32 	%rd10, %r44, 4;
	add.s64 	%rd11, %rd2, %rd10;
	ld.global.f32 	%f42, [%rd11];
	not.b32 	%r45, %r60;
	add.s32 	%r46, %r11, %r45;
	mul.wide.s32 	%rd12, %r46, 4;
	add.s64 	%rd13, %rd1, %rd12;
	ld.global.f32 	%f43, [%rd13];
	fma.rn.f32 	%f44, %f42, %f43, %f69;
	ld.global.f32 	%f45, [%rd11+4];
	ld.global.f32 	%f46, [%rd13+-4];
	fma.rn.f32 	%f47, %f45, %f46, %f44;
	ld.global.f32 	%f48, [%rd11+8];
	ld.global.f32 	%f49, [%rd13+-8];
	fma.rn.f32 	%f50, %f48, %f49, %f47;
	ld.global.f32 	%f51, [%rd11+12];
	ld.global.f32 	%f52, [%rd13+-12];
	fma.rn.f32 	%f69, %f51, %f52, %f50;
	add.s32 	%r60, %r60, 4;
$L__BB0_9:
	setp.eq.s32 	%p9, %r5, 0;
	@%p9 bra 	$L__BB0_14;
	setp.eq.s32 	%p10, %r5, 1;
	@%p10 bra 	$L__BB0_12;
	add.s32 	%r47, %r10, %r60;
	mul.wide.s32 	%rd14, %r47, 4;
	add.s64 	%rd15, %rd2, %rd14;
	ld.global.f32 	%f54, [%rd15];
	not.b32 	%r48, %r60;
	add.s32 	%r49, %r11, %r48;
	mul.wide.s32 	%rd16, %r49, 4;
	add.s64 	%rd17, %rd1, %rd16;
	ld.global.f32 	%f55, [%rd17];
	fma.rn.f32 	%f56, %f54, %f55, %f69;
	ld.global.f32 	%f57, [%rd15+4];
	ld.global.f32 	%f58, [%rd17+-4];
	fma.rn.f32 	%f69, %f57, %f58, %f56;
	add.s32 	%r60, %r60, 2;
$L__BB0_12:
	setp.eq.s32 	%p11, %r7, 0;
	@%p11 bra 	$L__BB0_14;
	add.s32 	%r50, %r10, %r60;
	mul.wide.s32 	%rd18, %r50, 4;
	add.s64 	%rd19, %rd2, %rd18;
	ld.global.f32 	%f59, [%rd19];
	not.b32 	%r51, %r60;
	add.s32 	%r52, %r11, %r51;
	mul.wide.s32 	%rd20, %r52, 4;
	add.s64 	%rd21, %rd1, %rd20;
	ld.global.f32 	%f60, [%rd21];
	fma.rn.f32 	%f69, %f59, %f60, %f69;
$L__BB0_14:
	add.s32 	%r55, %r55, 1;
	setp.ne.s32 	%p12, %r55, %r26;
	@%p12 bra 	$L__BB0_3;
$L__BB0_15:
	mad.lo.s32 	%r53, %r34, %r3, %r34;
	add.s32 	%r54, %r53, %r1;
	cvta.to.global.u64 	%rd22, %rd3;
	mul.wide.s32 	%rd23, %r54, 4;
	add.s64 	%rd24, %rd22, %rd23;
	st.global.f32 	[%rd24], %f69;
$L__BB0_16:
	ret;

}


// ===== COMPILED SASS (sm_100) =====

	.target	sm_100

	.elftype	@"ET_EXEC"


//--------------------- .note.nv.tkinfo           --------------------------
	.section	.note.nv.tkinfo,"",@"SHT_NOTE"
	.sectionflags	@"SHF_NOTE_NV_TKINFO"
	.tkinfo
        /*0018*/ 	.word	0x00000002
        /*0030*/ 	.string	""
        /*0030*/ 	.string	"ptxas"
        /*0030*/ 	.string	"Cuda compilation tools, release 13.0, V13.0.88"
        /*0030*/ 	.string	"Build cuda_13.0.r13.0/compiler.36424714_0"
        /*0030*/ 	.string	"-arch sm_100 -m 64 "



//--------------------- .note.nv.cuinfo           --------------------------
	.section	.note.nv.cuinfo,"",@"SHT_NOTE"
	.sectionflags	@"SHF_NOTE_NV_CUINFO"
        /*0018*/ 	.short	0x0002
        /*001a*/ 	.short	0x0064
        /*001c*/ 	.short	0x0082
	.zero		2


//--------------------- .nv.info                  --------------------------
	.section	.nv.info,"",@"SHT_CUDA_INFO"
	.align	4


	//----- nvinfo : EIATTR_REGCOUNT
	.align		4
        /*0000*/ 	.byte	0x04, 0x2f
        /*0002*/ 	.short	(.L_1 - .L_0)
	.align		4
.L_0:
        /*0004*/ 	.word	index@(_Z13conv2d_kernelPKfS0_Pfiii)
        /*0008*/ 	.word	0x00000020


	//----- nvinfo : EIATTR_FRAME_SIZE
	.align		4
.L_1:
        /*000c*/ 	.byte	0x04, 0x11
        /*000e*/ 	.short	(.L_3 - .L_2)
	.align		4
.L_2:
        /*0010*/ 	.word	index@(_Z13conv2d_kernelPKfS0_Pfiii)
        /*0014*/ 	.word	0x00000000


	//----- nvinfo : EIATTR_MIN_STACK_SIZE
	.align		4
.L_3:
        /*0018*/ 	.byte	0x04, 0x12
        /*001a*/ 	.short	(.L_5 - .L_4)
	.align		4
.L_4:
        /*001c*/ 	.word	index@(_Z13conv2d_kernelPKfS0_Pfiii)
        /*0020*/ 	.word	0x00000000
.L_5:


//--------------------- .nv.compat                --------------------------
	.section	.nv.compat,"",@"SHT_CUDA_COMPAT_INFO"
	.align	4
        /*0000*/ 	.byte	0x02, 0x09, 0x00, 0x00, 0x02, 0x02, 0x01, 0x00, 0x02, 0x05, 0x05, 0x00, 0x03, 0x07, 0x01, 0x01
        /*0010*/ 	.byte	0x02, 0x03, 0x00, 0x00, 0x02, 0x06, 0x01, 0x00, 0x04, 0x0b, 0x08, 0x00, 0x09, 0x00, 0x00, 0x00
        /*0020*/ 	.byte	0x00, 0x00, 0x00, 0x00


//--------------------- .nv.info._Z13conv2d_kernelPKfS0_Pfiii --------------------------
	.section	.nv.info._Z13conv2d_kernelPKfS0_Pfiii,"",@"SHT_CUDA_INFO"
	.sectionflags	@""
	.align	4


	//----- nvinfo : EIATTR_CUDA_API_VERSION
	.align		4
        /*0000*/ 	.byte	0x04, 0x37
        /*0002*/ 	.short	(.L_7 - .L_6)
.L_6:
        /*0004*/ 	.word	0x00000082


	//----- nvinfo : EIATTR_KPARAM_INFO
	.align		4
.L_7:
        /*0008*/ 	.byte	0x04, 0x17
        /*000a*/ 	.short	(.L_9 - .L_8)
.L_8:
        /*000c*/ 	.word	0x00000000
        /*0010*/ 	.short	0x0005
        /*0012*/ 	.short	0x0020
        /*0014*/ 	.byte	0x00, 0xf0, 0x11, 0x00


	//----- nvinfo : EIATTR_KPARAM_INFO
	.align		4
.L_9:
        /*0018*/ 	.byte	0x04, 0x17
        /*001a*/ 	.short	(.L_11 - .L_10)
.L_10:
        /*001c*/ 	.word	0x00000000
        /*0020*/ 	.short	0x0004
        /*0022*/ 	.short	0x001c
        /*0024*/ 	.byte	0x00, 0xf0, 0x11, 0x00


	//----- nvinfo : EIATTR_KPARAM_INFO
	.align		4
.L_11:
        /*0028*/ 	.byte	0x04, 0x17
        /*002a*/ 	.short	(.L_13 - .L_12)
.L_12:
        /*002c*/ 	.word	0x00000000
        /*0030*/ 	.short	0x0003
        /*0032*/ 	.short	0x0018
        /*0034*/ 	.byte	0x00, 0xf0, 0x11, 0x00


	//----- nvinfo : EIATTR_KPARAM_INFO
	.align		4
.L_13:
        /*0038*/ 	.byte	0x04, 0x17
        /*003a*/ 	.short	(.L_15 - .L_14)
.L_14:
        /*003c*/ 	.word	0x00000000
        /*0040*/ 	.short	0x0002
        /*0042*/ 	.short	0x0010
        /*0044*/ 	.byte	0x00, 0xf5, 0x21, 0x00


	//----- nvinfo : EIATTR_KPARAM_INFO
	.align		4
.L_15:
        /*0048*/ 	.byte	0x04, 0x17
        /*004a*/ 	.short	(.L_17 - .L_16)
.L_16:
        /*004c*/ 	.word	0x00000000
        /*0050*/ 	.short	0x0001
        /*0052*/ 	.short	0x0008
        /*0054*/ 	.byte	0x00, 0xf5, 0x21, 0x00


	//----- nvinfo : EIATTR_KPARAM_INFO
	.align		4
.L_17:
        /*0058*/ 	.byte	0x04, 0x17
        /*005a*/ 	.short	(.L_19 - .L_18)
.L_18:
        /*005c*/ 	.word	0x00000000
        /*0060*/ 	.short	0x0000
        /*0062*/ 	.short	0x0000
        /*0064*/ 	.byte	0x00, 0xf5, 0x21, 0x00


	//----- nvinfo : EIATTR_SPARSE_MMA_MASK
	.align		4
.L_19:
        /*0068*/ 	.byte	0x03, 0x50
        /*006a*/ 	.short	0x0000


	//----- nvinfo : EIATTR_MAXREG_COUNT
	.align		4
        /*006c*/ 	.byte	0x03, 0x1b
        /*006e*/ 	.short	0x00ff


	//----- nvinfo : EIATTR_MERCURY_ISA_VERSION
	.align		4
        /*0070*/ 	.byte	0x03, 0x5f
        /*0072*/ 	.short	0x0101


	//----- nvinfo : EIATTR_VRC_CTA_INIT_COUNT
	.align		4
        /*0074*/ 	.byte	0x02, 0x4a
	.zero		1
	.zero		1


	//----- nvinfo : EIATTR_EXIT_INSTR_OFFSETS
	.align		4
        /*0078*/ 	.byte	0x04, 0x1c
        /*007a*/ 	.short	(.L_21 - .L_20)


	//   ....[0]....
.L_20:
        /*007c*/ 	.word	0x000000f0


	//   ....[1]....
        /*0080*/ 	.word	0x00000870


	//----- nvinfo : EIATTR_CBANK_PARAM_SIZE
	.align		4
.L_21:
        /*0084*/ 	.byte	0x03, 0x19
        /*0086*/ 	.short	0x0024


	//----- nvinfo : EIATTR_PARAM_CBANK
	.align		4
        /*0088*/ 	.byte	0x04, 0x0a
        /*008a*/ 	.short	(.L_23 - .L_22)
	.align		4
.L_22:
        /*008c*/ 	.word	index@(.nv.constant0._Z13conv2d_kernelPKfS0_Pfiii)
        /*0090*/ 	.short	0x0380
        /*0092*/ 	.short	0x0024


	//----- nvinfo : EIATTR_SW_WAR
	.align		4
.L_23:
        /*0094*/ 	.byte	0x04, 0x36
        /*0096*/ 	.short	(.L_25 - .L_24)
.L_24:
        /*0098*/ 	.word	0x00000008
.L_25:


//--------------------- .nv.callgraph             --------------------------
	.section	.nv.callgraph,"",@"SHT_CUDA_CALLGRAPH"
	.align	4
	.sectionentsize	8
	.align		4
        /*0000*/ 	.word	0x00000000
	.align		4
        /*0004*/ 	.word	0xffffffff
	.align		4
        /*0008*/ 	.word	0x00000000
	.align		4
        /*000c*/ 	.word	0xfffffffe
	.align		4
        /*0010*/ 	.word	0x00000000
	.align		4
        /*0014*/ 	.word	0xfffffffd
	.align		4
        /*0018*/ 	.word	0x00000000
	.align		4
        /*001c*/ 	.word	0xfffffffc


//--------------------- .text._Z13conv2d_kernelPKfS0_Pfiii --------------------------
	.section	.text._Z13conv2d_kernelPKfS0_Pfiii,"ax",@progbits
	.align	128
        .global         _Z13conv2d_kernelPKfS0_Pfiii
        .type           _Z13conv2d_kernelPKfS0_Pfiii,@function
        .size           _Z13conv2d_kernelPKfS0_Pfiii,(.L_x_7 - _Z13conv2d_kernelPKfS0_Pfiii)
        .other          _Z13conv2d_kernelPKfS0_Pfiii,@"STO_CUDA_ENTRY STV_DEFAULT"
_Z13conv2d_kernelPKfS0_Pfiii:
.text._Z13conv2d_kernelPKfS0_Pfiii:
[----:B------:R-:W-:Y:S01]  /*0000*/  LDC R1, c[0x0][0x37c] ;  /* 0x0000df00ff017b82 */ /* 0x000fe20000000800 */
[----:B------:R-:W0:Y:S07]  /*0010*/  S2R R5, SR_TID.Y ;  /* 0x0000000000057919 */ /* 0x000e2e0000002200 */
[----:B------:R-:W1:Y:S01]  /*0020*/  LDC R2, c[0x0][0x360] ;  /* 0x0000d800ff027b82 */ /* 0x000e620000000800 */
[----:B------:R-:W2:Y:S01]  /*0030*/  LDCU.64 UR6, c[0x0][0x398] ;  /* 0x00007300ff0677ac */ /* 0x000ea20008000a00 */
[----:B------:R-:W1:Y:S06]  /*0040*/  S2R R3, SR_TID.X ;  /* 0x0000000000037919 */ /* 0x000e6c0000002100 */
[----:B------:R-:W0:Y:S08]  /*0050*/  S2UR UR5, SR_CTAID.Y ;  /* 0x00000000000579c3 */ /* 0x000e300000002600 */
[----:B------:R-:W0:Y:S08]  /*0060*/  LDC R0, c[0x0][0x364] ;  /* 0x0000d900ff007b82 */ /* 0x000e300000000800 */
[----:B------:R-:W2:Y:S08]  /*0070*/  LDC R7, c[0x0][0x3a0] ;  /* 0x0000e800ff077b82 */ /* 0x000eb00000000800 */
[----:B------:R-:W1:Y:S01]  /*0080*/  S2UR UR4, SR_CTAID.X ;  /* 0x00000000000479c3 */ /* 0x000e620000002500 */
[----:B0-----:R-:W-:Y:S01]  /*0090*/  IMAD R0, R0, UR5, R5 ;  /* 0x0000000500007c24 */ /* 0x001fe2000f8e0205 */
[----:B--2---:R-:W-:-:S04]  /*00a0*/  IADD3 R5, PT, PT, -R7, UR7, RZ ;  /* 0x0000000707057c10 */ /* 0x004fc8000fffe1ff */
[----:B------:R-:W-:Y:S01]  /*00b0*/  ISETP.GT.AND P0, PT, R0, R5, PT ;  /* 0x000000050000720c */ /* 0x000fe20003f04270 */
[----:B-1----:R-:W-:Y:S01]  /*00c0*/  IMAD R2, R2, UR4, R3 ;  /* 0x0000000402027c24 */ /* 0x002fe2000f8e0203 */
[----:B------:R-:W-:-:S04]  /*00d0*/  IADD3 R3, PT, PT, -R7, UR6, RZ ;  /* 0x0000000607037c10 */ /* 0x000fc8000fffe1ff */
[----:B------:R-:W-:-:S13]  /*00e0*/  ISETP.GT.OR P0, PT, R2, R3, P0 ;  /* 0x000000030200720c */ /* 0x000fda0000704670 */
[----:B------:R-:W-:Y:S05]  /*00f0*/  @P0 EXIT ;  /* 0x000000000000094d */ /* 0x000fea0003800000 */
[----:B------:R-:W-:Y:S01]  /*0100*/  ISETP.GE.AND P0, PT, R7, 0x1, PT ;  /* 0x000000010700780c */ /* 0x000fe20003f06270 */
[----:B------:R-:W0:Y:S01]  /*0110*/  LDCU.64 UR4, c[0x0][0x358] ;  /* 0x00006b00ff0477ac */ /* 0x000e220008000a00 */
[----:B------:R-:W-:-:S11]  /*0120*/  HFMA2 R21, -RZ, RZ, 0, 0 ;  /* 0x00000000ff157431 */ /* 0x000fd600000001ff */
[----:B------:R-:W-:Y:S05]  /*0130*/  @!P0 BRA `(.L_x_0) ;  /* 0x0000000400b88947 */ /* 0x000fea0003800000 */
[C---:B------:R-:W-:Y:S01]  /*0140*/  LOP3.LUT R6, R7.reuse, 0x7ffffff8, RZ, 0xc0, !PT ;  /* 0x7ffffff807067812 */ /* 0x040fe200078ec0ff */
[----:B------:R-:W-:Y:S01]  /*0150*/  IMAD.MOV.U32 R9, RZ, RZ, RZ ;  /* 0x000000ffff097224 */ /* 0x000fe200078e00ff */
[C---:B------:R-:W-:Y:S02]  /*0160*/  LOP3.LUT R5, R7.reuse, 0x7, RZ, 0xc0, !PT ;  /* 0x0000000707057812 */ /* 0x040fe400078ec0ff */
[----:B------:R-:W-:Y:S02]  /*0170*/  LOP3.LUT R7, R7, 0x3, RZ, 0xc0, !PT ;  /* 0x0000000307077812 */ /* 0x000fe400078ec0ff */
[----:B------:R-:W-:Y:S02]  /*0180*/  MOV R21, RZ ;  /* 0x000000ff00157202 */ /* 0x000fe40000000f00 */
[----:B------:R-:W-:-:S07]  /*0190*/  IADD3 R8, PT, PT, -R6, RZ, RZ ;  /* 0x000000ff06087210 */ /* 0x000fce0007ffe1ff */
.L_x_5:
[----:B------:R-:W1:Y:S01]  /*01a0*/  LDC R10, c[0x0][0x3a0] ;  /* 0x0000e800ff0a7b82 */ /* 0x000e620000000800 */
[----:B------:R-:W2:Y:S01]  /*01b0*/  LDCU UR6, c[0x0][0x398] ;  /* 0x00007300ff0677ac */ /* 0x000ea20008000800 */
[-C--:B------:R-:W-:Y:S02]  /*01c0*/  LOP3.LUT R11, RZ, R9.reuse, RZ, 0x33, !PT ;  /* 0x00000009ff0b7212 */ /* 0x080fe400078e33ff */
[----:B------:R-:W-:-:S05]  /*01d0*/  IADD3 R13, PT, PT, R0, R9, RZ ;  /* 0x00000009000d7210 */ /* 0x000fca0007ffe0ff */
[----:B--2---:R-:W-:Y:S01]  /*01e0*/  IMAD R20, R13, UR6, R2 ;  /* 0x000000060d147c24 */ /* 0x004fe2000f8e0202 */
[----:B-1----:R-:W-:Y:S01]  /*01f0*/  ISETP.GE.U32.AND P0, PT, R10, 0x8, PT ;  /* 0x000000080a00780c */ /* 0x002fe20003f06070 */
[----:B------:R-:W-:Y:S01]  /*0200*/  IMAD.IADD R15, R11, 0x1, R10 ;  /* 0x000000010b0f7824 */ /* 0x000fe200078e020a */
[----:B------:R-:W-:-:S03]  /*0210*/  MOV R11, RZ ;  /* 0x000000ff000b7202 */ /* 0x000fc60000000f00 */
[----:B------:R-:W-:-:S08]  /*0220*/  IMAD R4, R15, R10, R10 ;  /* 0x0000000a0f047224 */ /* 0x000fd000078e020a */
[----:B------:R-:W-:Y:S05]  /*0230*/  @!P0 BRA `(.L_x_1) ;  /* 0x0000000000988947 */ /* 0x000fea0003800000 */
[----:B------:R-:W-:Y:S01]  /*0240*/  IADD3 R11, PT, PT, -R9, R10, RZ ;  /* 0x0000000a090b7210 */ /* 0x000fe20007ffe1ff */
[----:B------:R-:W-:Y:S01]  /*0250*/  IMAD.MOV.U32 R17, RZ, RZ, R20 ;  /* 0x000000ffff117224 */ /* 0x000fe200078e0014 */
[----:B------:R-:W-:-:S03]  /*0260*/  MOV R16, R8 ;  /* 0x0000000800107202 */ /* 0x000fc60000000f00 */
[----:B------:R-:W-:-:S07]  /*0270*/  IMAD R11, R11, R10, -0x1 ;  /* 0xffffffff0b0b7424 */ /* 0x000fce00078e020a */
.L_x_2:
[----:B------:R-:W1:Y:S08]  /*0280*/  LDC.64 R14, c[0x0][0x380] ;  /* 0x0000e000ff0e7b82 */ /* 0x000e700000000a00 */
[----:B------:R-:W2:Y:S01]  /*0290*/  LDC.64 R12, c[0x0][0x388] ;  /* 0x0000e200ff0c7b82 */ /* 0x000ea20000000a00 */
[----:B-1----:R-:W-:-:S05]  /*02a0*/  IMAD.WIDE R14, R17, 0x4, R14 ;  /* 0x00000004110e7825 */ /* 0x002fca00078e020e */
[----:B0-----:R-:W3:Y:S01]  /*02b0*/  LDG.E R18, desc[UR4][R14.64] ;  /* 0x000000040e127981 */ /* 0x001ee2000c1e1900 */
[----:B--2---:R-:W-:-:S03]  /*02c0*/  IMAD.WIDE R12, R11, 0x4, R12 ;  /* 0x000000040b0c7825 */ /* 0x004fc600078e020c */
[----:B------:R-:W2:Y:S04]  /*02d0*/  LDG.E R23, desc[UR4][R14.64+0x4] ;  /* 0x000004040e177981 */ /* 0x000ea8000c1e1900 */
[----:B------:R-:W3:Y:S04]  /*02e0*/  LDG.E R19, desc[UR4][R12.64] ;  /* 0x000000040c137981 */ /* 0x000ee8000c1e1900 */
[----:B------:R-:W2:Y:S04]  /*02f0*/  LDG.E R22, desc[UR4][R12.64+-0x4] ;  /* 0xfffffc040c167981 */ /* 0x000ea8000c1e1900 */
[----:B------:R-:W4:Y:S04]  /*0300*/  LDG.E R25, desc[UR4][R14.64+0x8] ;  /* 0x000008040e197981 */ /* 0x000f28000c1e1900 */
[----:B------:R-:W4:Y:S04]  /*0310*/  LDG.E R24, desc[UR4][R12.64+-0x8] ;  /* 0xfffff8040c187981 */ /* 0x000f28000c1e1900 */
[----:B------:R-:W5:Y:S04]  /*0320*/  LDG.E R26, desc[UR4][R12.64+-0x10] ;  /* 0xfffff0040c1a7981 */ /* 0x000f68000c1e1900 */
[----:B------:R-:W5:Y:S04]  /*0330*/  LDG.E R28, desc[UR4][R12.64+-0x14] ;  /* 0xffffec040c1c7981 */ /* 0x000f68000c1e1900 */
[----:B------:R-:W5:Y:S01]  /*0340*/  LDG.E R29, desc[UR4][R12.64+-0x1c] ;  /* 0xffffe4040c1d7981 */ /* 0x000f62000c1e1900 */
[----:B---3--:R-:W-:-:S03]  /*0350*/  FFMA R18, R18, R19, R21 ;  /* 0x0000001312127223 */ /* 0x008fc60000000015 */
[----:B------:R-:W3:Y:S01]  /*0360*/  LDG.E R19, desc[UR4][R12.64+-0xc] ;  /* 0xfffff4040c137981 */ /* 0x000ee2000c1e1900 */
[----:B--2---:R-:W-:-:S03]  /*0370*/  FFMA R22, R23, R22, R18 ;  /* 0x0000001617167223 */ /* 0x004fc60000000012 */
[----:B------:R-:W3:Y:S04]  /*0380*/  LDG.E R18, desc[UR4][R14.64+0xc] ;  /* 0x00000c040e127981 */ /* 0x000ee8000c1e1900 */
[----:B------:R-:W2:Y:S01]  /*0390*/  LDG.E R21, desc[UR4][R14.64+0x18] ;  /* 0x000018040e157981 */ /* 0x000ea2000c1e1900 */
[----:B----4-:R-:W-:-:S03]  /*03a0*/  FFMA R27, R25, R24, R22 ;  /* 0x00000018191b7223 */ /* 0x010fc60000000016 */
[----:B------:R-:W5:Y:S04]  /*03b0*/  LDG.E R25, desc[UR4][R14.64+0x10] ;  /* 0x000010040e197981 */ /* 0x000f68000c1e1900 */
[----:B------:R-:W4:Y:S04]  /*03c0*/  LDG.E R22, desc[UR4][R14.64+0x14] ;  /* 0x000014040e167981 */ /* 0x000f28000c1e1900 */
[----:B------:R-:W2:Y:S04]  /*03d0*/  LDG.E R24, desc[UR4][R12.64+-0x18] ;  /* 0xffffe8040c187981 */ /* 0x000ea8000c1e1900 */
[----:B------:R-:W2:Y:S01]  /*03e0*/  LDG.E R23, desc[UR4][R14.64+0x1c] ;  /* 0x00001c040e177981 */ /* 0x000ea2000c1e1900 */
[----:B------:R-:W-:-:S04]  /*03f0*/  IADD3 R16, PT, PT, R16, 0x8, RZ ;  /* 0x0000000810107810 */ /* 0x000fc80007ffe0ff */
[----:B------:R-:W-:Y:S01]  /*0400*/  ISETP.NE.AND P0, PT, R16, RZ, PT ;  /* 0x000000ff1000720c */ /* 0x000fe20003f05270 */
[----:B------:R-:W-:Y:S01]  /*0410*/  VIADD R17, R17, 0x8 ;  /* 0x0000000811117836 */ /* 0x000fe20000000000 */
[----:B------:R-:W-:Y:S01]  /*0420*/  IADD3 R11, PT, PT, R11, -0x8, RZ ;  /* 0xfffffff80b0b7810 */ /* 0x000fe20007ffe0ff */
[----:B---3--:R-:W-:-:S04]  /*0430*/  FFMA R18, R18, R19, R27 ;  /* 0x0000001312127223 */ /* 0x008fc8000000001b */
[----:B-----5:R-:W-:-:S04]  /*0440*/  FFMA R25, R25, R26, R18 ;  /* 0x0000001a19197223 */ /* 0x020fc80000000012 */
[----:B----4-:R-:W-:-:S04]  /*0450*/  FFMA R22, R22, R28, R25 ;  /* 0x0000001c16167223 */ /* 0x010fc80000000019 */
[----:B--2---:R-:W-:-:S04]  /*0460*/  FFMA R22, R21, R24, R22 ;  /* 0x0000001815167223 */ /* 0x004fc80000000016 */
[----:B------:R-:W-:Y:S01]  /*0470*/  FFMA R21, R23, R29, R22 ;  /* 0x0000001d17157223 */ /* 0x000fe20000000016 */
[----:B------:R-:W-:Y:S06]  /*0480*/  @P0 BRA `(.L_x_2) ;  /* 0xfffffffc007c0947 */ /* 0x000fec000383ffff */
[----:B------:R-:W-:-:S07]  /*0490*/  MOV R11, R6 ;  /* 0x00000006000b7202 */ /* 0x000fce0000000f00 */
.L_x_1:
[----:B------:R-:W-:-:S13]  /*04a0*/  ISETP.NE.AND P0, PT, R5, RZ, PT ;  /* 0x000000ff0500720c */ /* 0x000fda0003f05270 */
[----:B------:R-:W-:Y:S05]  /*04b0*/  @!P0 BRA `(.L_x_3) ;  /* 0x0000000000cc8947 */ /* 0x000fea0003800000 */
[----:B------:R-:W-:Y:S01]  /*04c0*/  VIADD R12, R5, 0xffffffff ;  /* 0xffffffff050c7836 */ /* 0x000fe20000000000 */
[----:B------:R-:W-:-:S04]  /*04d0*/  ISETP.NE.AND P1, PT, R7, RZ, PT ;  /* 0x000000ff0700720c */ /* 0x000fc80003f25270 */
[----:B------:R-:W-:-:S13]  /*04e0*/  ISETP.GE.U32.AND P0, PT, R12, 0x3, PT ;  /* 0x000000030c00780c */ /* 0x000fda0003f06070 */
[----:B------:R-:W-:Y:S05]  /*04f0*/  @!P0 BRA `(.L_x_4) ;  /* 0x0000000000508947 */ /* 0x000fea0003800000 */
[----:B------:R-:W1:Y:S01]  /*0500*/  LDC.64 R12, c[0x0][0x380] ;  /* 0x0000e000ff0c7b82 */ /* 0x000e620000000a00 */
[-C--:B------:R-:W-:Y:S02]  /*0510*/  LOP3.LUT R19, RZ, R11.reuse, RZ, 0x33, !PT ;  /* 0x0000000bff137212 */ /* 0x080fe400078e33ff */
[----:B------:R-:W-:Y:S02]  /*0520*/  IADD3 R17, PT, PT, R20, R11, RZ ;  /* 0x0000000b14117210 */ /* 0x000fe40007ffe0ff */
[----:B------:R-:W-:-:S03]  /*0530*/  IADD3 R19, PT, PT, R4, R19, RZ ;  /* 0x0000001304137210 */ /* 0x000fc60007ffe0ff */
[----:B------:R-:W2:Y:S01]  /*0540*/  LDC.64 R14, c[0x0][0x388] ;  /* 0x0000e200ff0e7b82 */ /* 0x000ea20000000a00 */
[----:B-1----:R-:W-:-:S05]  /*0550*/  IMAD.WIDE R12, R17, 0x4, R12 ;  /* 0x00000004110c7825 */ /* 0x002fca00078e020c */
[----:B0-----:R-:W3:Y:S01]  /*0560*/  LDG.E R16, desc[UR4][R12.64] ;  /* 0x000000040c107981 */ /* 0x001ee2000c1e1900 */
[----:B--2---:R-:W-:-:S03]  /*0570*/  IMAD.WIDE R14, R19, 0x4, R14 ;  /* 0x00000004130e7825 */ /* 0x004fc600078e020e */
[----:B------:R-:W2:Y:S04]  /*0580*/  LDG.E R23, desc[UR4][R12.64+0x8] ;  /* 0x000008040c177981 */ /* 0x000ea8000c1e1900 */
[----:B------:R-:W3:Y:S04]  /*0590*/  LDG.E R17, desc[UR4][R14.64] ;  /* 0x000000040e117981 */ /* 0x000ee8000c1e1900 */
[----:B------:R-:W4:Y:S04]  /*05a0*/  LDG.E R19, desc[UR4][R12.64+0x4] ;  /* 0x000004040c137981 */ /* 0x000f28000c1e1900 */
[----:B------:R-:W4:Y:S04]  /*05b0*/  LDG.E R18, desc[UR4][R14.64+-0x4] ;  /* 0xfffffc040e127981 */ /* 0x000f28000c1e1900 */
[----:B------:R-:W2:Y:S04]  /*05c0*/  LDG.E R22, desc[UR4][R14.64+-0x8] ;  /* 0xfffff8040e167981 */ /* 0x000ea8000c1e1900 */
[----:B------:R-:W5:Y:S04]  /*05d0*/  LDG.E R25, desc[UR4][R12.64+0xc] ;  /* 0x00000c040c197981 */ /* 0x000f68000c1e1900 */
[----:B------:R-:W5:Y:S01]  /*05e0*/  LDG.E R24, desc[UR4][R14.64+-0xc] ;  /* 0xfffff4040e187981 */ /* 0x000f62000c1e1900 */
[----:B------:R-:W-:-:S02]  /*05f0*/  VIADD R11, R11, 0x4 ;  /* 0x000000040b0b7836 */ /* 0x000fc40000000000 */
[----:B---3--:R-:W-:-:S04]  /*0600*/  FFMA R16, R16, R17, R21 ;  /* 0x0000001110107223 */ /* 0x008fc80000000015 */
[----:B----4-:R-:W-:-:S04]  /*0610*/  FFMA R16, R19, R18, R16 ;  /* 0x0000001213107223 */ /* 0x010fc80000000010 */
[----:B--2---:R-:W-:-:S04]  /*0620*/  FFMA R16, R23, R22, R16 ;  /* 0x0000001617107223 */ /* 0x004fc80000000010 */
[----:B-----5:R-:W-:-:S07]  /*0630*/  FFMA R21, R25, R24, R16 ;  /* 0x0000001819157223 */ /* 0x020fce0000000010 */
.L_x_4:
[----:B------:R-:W-:Y:S05]  /*0640*/  @!P1 BRA `(.L_x_3) ;  /* 0x0000000000689947 */ /* 0x000fea0003800000 */
[----:B------:R-:W1:Y:S01]  /*0650*/  LDC.64 R18, c[0x0][0x380] ;  /* 0x0000e000ff127b82 */ /* 0x000e620000000a00 */
[----:B------:R-:W-:Y:S02]  /*0660*/  ISETP.NE.AND P0, PT, R7, 0x1, PT ;  /* 0x000000010700780c */ /* 0x000fe40003f05270 */
[----:B------:R-:W-:-:S05]  /*0670*/  LOP3.LUT P1, RZ, R10, 0x1, RZ, 0xc0, !PT ;  /* 0x000000010aff7812 */ /* 0x000fca000782c0ff */
[----:B------:R-:W2:Y:S06]  /*0680*/  LDC.64 R12, c[0x0][0x388] ;  /* 0x0000e200ff0c7b82 */ /* 0x000eac0000000a00 */
[-C--:B------:R-:W-:Y:S02]  /*0690*/  @P0 LOP3.LUT R25, RZ, R11.reuse, RZ, 0x33, !PT ;  /* 0x0000000bff190212 */ /* 0x080fe400078e33ff */
[----:B------:R-:W3:Y:S01]  /*06a0*/  LDC.64 R14, c[0x0][0x380] ;  /* 0x0000e000ff0e7b82 */ /* 0x000ee20000000a00 */
[----:B------:R-:W-:Y:S02]  /*06b0*/  @P0 IADD3 R23, PT, PT, R20, R11, RZ ;  /* 0x0000000b14170210 */ /* 0x000fe40007ffe0ff */
[----:B------:R-:W-:-:S02]  /*06c0*/  @P0 IADD3 R11, PT, PT, R11, 0x2, RZ ;  /* 0x000000020b0b0810 */ /* 0x000fc40007ffe0ff */
[----:B------:R-:W-:-:S03]  /*06d0*/  @P0 IADD3 R25, PT, PT, R4, R25, RZ ;  /* 0x0000001904190210 */ /* 0x000fc60007ffe0ff */
[----:B------:R-:W4:Y:S01]  /*06e0*/  LDC.64 R16, c[0x0][0x388] ;  /* 0x0000e200ff107b82 */ /* 0x000f220000000a00 */
[----:B-1----:R-:W-:Y:S01]  /*06f0*/  @P0 IMAD.WIDE R18, R23, 0x4, R18 ;  /* 0x0000000417120825 */ /* 0x002fe200078e0212 */
[----:B------:R-:W-:-:S03]  /*0700*/  @P1 LOP3.LUT R23, RZ, R11, RZ, 0x33, !PT ;  /* 0x0000000bff171212 */ /* 0x000fc600078e33ff */
[----:B------:R-:W-:Y:S01]  /*0710*/  @P1 IMAD.IADD R11, R20, 0x1, R11 ;  /* 0x00000001140b1824 */ /* 0x000fe200078e020b */
[----:B------:R-:W-:Y:S01]  /*0720*/  @P1 IADD3 R23, PT, PT, R4, R23, RZ ;  /* 0x0000001704171210 */ /* 0x000fe20007ffe0ff */
[----:B0-----:R-:W5:Y:S01]  /*0730*/  @P0 LDG.E R20, desc[UR4][R18.64] ;  /* 0x0000000412140981 */ /* 0x001f62000c1e1900 */
[----:B--2---:R-:W-:-:S03]  /*0740*/  @P0 IMAD.WIDE R12, R25, 0x4, R12 ;  /* 0x00000004190c0825 */ /* 0x004fc600078e020c */
[----:B------:R-:W2:Y:S04]  /*0750*/  @P0 LDG.E R25, desc[UR4][R18.64+0x4] ;  /* 0x0000040412190981 */ /* 0x000ea8000c1e1900 */
[----:B------:R-:W5:Y:S01]  /*0760*/  @P0 LDG.E R4, desc[UR4][R12.64] ;  /* 0x000000040c040981 */ /* 0x000f62000c1e1900 */
[----:B---3--:R-:W-:-:S03]  /*0770*/  @P1 IMAD.WIDE R14, R11, 0x4, R14 ;  /* 0x000000040b0e1825 */ /* 0x008fc600078e020e */
[----:B------:R-:W2:Y:S04]  /*0780*/  @P0 LDG.E R11, desc[UR4][R12.64+-0x4] ;  /* 0xfffffc040c0b0981 */ /* 0x000ea8000c1e1900 */
[----:B------:R-:W3:Y:S01]  /*0790*/  @P1 LDG.E R14, desc[UR4][R14.64] ;  /* 0x000000040e0e1981 */ /* 0x000ee2000c1e1900 */
[----:B----4-:R-:W-:-:S06]  /*07a0*/  @P1 IMAD.WIDE R16, R23, 0x4, R16 ;  /* 0x0000000417101825 */ /* 0x010fcc00078e0210 */
[----:B------:R-:W3:Y:S01]  /*07b0*/  @P1 LDG.E R16, desc[UR4][R16.64] ;  /* 0x0000000410101981 */ /* 0x000ee2000c1e1900 */
[----:B-----5:R-:W-:-:S04]  /*07c0*/  @P0 FFMA R4, R20, R4, R21 ;  /* 0x0000000414040223 */ /* 0x020fc80000000015 */
[----:B--2---:R-:W-:-:S04]  /*07d0*/  @P0 FFMA R21, R25, R11, R4 ;  /* 0x0000000b19150223 */ /* 0x004fc80000000004 */
[----:B---3--:R-:W-:-:S07]  /*07e0*/  @P1 FFMA R21, R14, R16, R21 ;  /* 0x000000100e151223 */ /* 0x008fce0000000015 */
.L_x_3:
[----:B------:R-:W-:-:S04]  /*07f0*/  IADD3 R9, PT, PT, R9, 0x1, RZ ;  /* 0x0000000109097810 */ /* 0x000fc80007ffe0ff */
[----:B------:R-:W-:-:S13]  /*0800*/  ISETP.NE.AND P0, PT, R9, R10, PT ;  /* 0x0000000a0900720c */ /* 0x000fda0003f05270 */
[----:B------:R-:W-:Y:S05]  /*0810*/  @P0 BRA `(.L_x_5) ;  /* 0xfffffff800600947 */ /* 0x000fea000383ffff */
.L_x_0:
[----:B------:R-:W1:Y:S01]  /*0820*/  LDC.64 R4, c[0x0][0x390] ;  /* 0x0000e400ff047b82 */ /* 0x000e620000000a00 */
[----:B------:R-:W-:-:S05]  /*0830*/  IMAD R3, R0, R3, R0 ;  /* 0x0000000300037224 */ /* 0x000fca00078e0200 */
[----:B------:R-:W-:-:S05]  /*0840*/  IADD3 R3, PT, PT, R2, R3, RZ ;  /* 0x0000000302037210 */ /* 0x000fca0007ffe0ff */
[----:B-1----:R-:W-:-:S05]  /*0850*/  IMAD.WIDE R2, R3, 0x4, R4 ;  /* 0x0000000403027825 */ /* 0x002fca00078e0204 */
[----:B0-----:R-:W-:Y:S01]  /*0860*/  STG.E desc[UR4][R2.64], R21 ;  /* 0x0000001502007986 */ /* 0x001fe2000c101904 */
[----:B------:R-:W-:Y:S05]  /*0870*/  EXIT ;  /* 0x000000000000794d */ /* 0x000fea0003800000 */
.L_x_6:
[----:B------:R-:W-:-:S00]  /*0880*/  BRA `(.L_x_6) ;  /* 0xfffffffc00fc7947 */ /* 0x000fc0000383ffff */
[----:B------:R-:W-:-:S00]  /*0890*/  NOP ;  /* 0x0000000000007918 */ /* 0x000fc00000000000 */
        /* <DEDUP_REMOVED lines=14> */
.L_x_7:


//--------------------- .nv.shared.reserved.0     --------------------------
	.section	.nv.shared.reserved.0,"aw",@nobits
	.weak		__nv_reservedSMEM_offset_0_alias
	.size		__nv_reservedSMEM_offset_0_alias, 0, 64
	.other		__nv_reservedSMEM_offset_0_alias,@"STO_CUDA_RESERVED_SHARED STV_DEFAULT"
__nv_reservedSMEM_offset_0_alias:
	.zero		0
	.zero		64


//--------------------- .nv.constant0._Z13conv2d_kernelPKfS0_Pfiii --------------------------
	.section	.nv.constant0._Z13conv2d_kernelPKfS0_Pfiii,"a",@progbits
	.sectionflags	@""
	.align	4
.nv.constant0._Z13conv2d_kernelPKfS0_Pfiii:
	.zero		932


//--------------------- SYMBOLS --------------------------

	.type		.nv.reservedSmem.offset0,@object
	.size		.nv.reservedSmem.offset0,0x4
